//
// Generated by NVIDIA NVVM Compiler
//
// Compiler Build ID: CL-36424714
// Cuda compilation tools, release 13.0, V13.0.88
// Based on NVVM 20.0.0
//

.version 9.0
.target sm_100
.address_size 64

	// .globl	_Z6kernelPi

.visible .entry _Z6kernelPi(
	.param .u64 .ptr .align 1 _Z6kernelPi_param_0
)
{
	.reg .b64 	%rd<4>;

	ld.param.u64 	%rd2, [_Z6kernelPi_param_0];
	cvta.to.global.u64 	%rd3, %rd2;
	// begin inline asm
	mov.u64 	%rd1, %clock64;
	// end inline asm
	st.global.u32 	[%rd3], %rd1;
	bar.sync 	0;
	ret;

}


// ===== COMPILED SASS (sm_100) =====

	.target	sm_100

	.elftype	@"ET_EXEC"


//--------------------- .note.nv.tkinfo           --------------------------
	.section	.note.nv.tkinfo,"",@"SHT_NOTE"
	.sectionflags	@"SHF_NOTE_NV_TKINFO"
	.tkinfo
        /*0018*/ 	.word	0x00000002
        /*0030*/ 	.string	""
        /*0030*/ 	.string	"ptxas"
        /*0030*/ 	.string	"Cuda compilation tools, release 13.0, V13.0.88"
        /*0030*/ 	.string	"Build cuda_13.0.r13.0/compiler.36424714_0"
        /*0030*/ 	.string	"-arch sm_100 -m 64 "



//--------------------- .note.nv.cuinfo           --------------------------
	.section	.note.nv.cuinfo,"",@"SHT_NOTE"
	.sectionflags	@"SHF_NOTE_NV_CUINFO"
        /*0018*/ 	.short	0x0002
        /*001a*/ 	.short	0x0064
        /*001c*/ 	.short	0x0082
	.zero		2


//--------------------- .nv.info                  --------------------------
	.section	.nv.info,"",@"SHT_CUDA_INFO"
	.align	4


	//----- nvinfo : EIATTR_REGCOUNT
	.align		4
        /*0000*/ 	.byte	0x04, 0x2f
        /*0002*/ 	.short	(.L_1 - .L_0)
	.align		4
.L_0:
        /*0004*/ 	.word	index@(_Z6kernelPi)
        /*0008*/ 	.word	0x00000008


	//----- nvinfo : EIATTR_FRAME_SIZE
	.align		4
.L_1:
        /*000c*/ 	.byte	0x04, 0x11
        /*000e*/ 	.short	(.L_3 - .L_2)
	.align		4
.L_2:
        /*0010*/ 	.word	index@(_Z6kernelPi)
        /*0014*/ 	.word	0x00000000


	//----- nvinfo : EIATTR_MIN_STACK_SIZE
	.align		4
.L_3:
        /*0018*/ 	.byte	0x04, 0x12
        /*001a*/ 	.short	(.L_5 - .L_4)
	.align		4
.L_4:
        /*001c*/ 	.word	index@(_Z6kernelPi)
        /*0020*/ 	.word	0x00000000
.L_5:


//--------------------- .nv.compat                --------------------------
	.section	.nv.compat,"",@"SHT_CUDA_COMPAT_INFO"
	.align	4
        /*0000*/ 	.byte	0x02, 0x09, 0x00, 0x00, 0x02, 0x02, 0x01, 0x00, 0x02, 0x05, 0x05, 0x00, 0x03, 0x07, 0x01, 0x01
        /*0010*/ 	.byte	0x02, 0x03, 0x00, 0x00, 0x02, 0x06, 0x01, 0x00, 0x04, 0x0b, 0x08, 0x00, 0x09, 0x00, 0x00, 0x00
        /*0020*/ 	.byte	0x00, 0x00, 0x00, 0x00


//--------------------- .nv.info._Z6kernelPi      --------------------------
	.section	.nv.info._Z6kernelPi,"",@"SHT_CUDA_INFO"
	.sectionflags	@""
	.align	4


	//----- nvinfo : EIATTR_CUDA_API_VERSION
	.align		4
        /*0000*/ 	.byte	0x04, 0x37
        /*0002*/ 	.short	(.L_7 - .L_6)
.L_6:
        /*0004*/ 	.word	0x00000082


	//----- nvinfo : EIATTR_KPARAM_INFO
	.align		4
.L_7:
        /*0008*/ 	.byte	0x04, 0x17
        /*000a*/ 	.short	(.L_9 - .L_8)
.L_8:
        /*000c*/ 	.word	0x00000000
        /*0010*/ 	.short	0x0000
        /*0012*/ 	.short	0x0000
        /*0014*/ 	.byte	0x00, 0xf5, 0x21, 0x00


	//----- nvinfo : EIATTR_SPARSE_MMA_MASK
	.align		4
.L_9:
        /*0018*/ 	.byte	0x03, 0x50
        /*001a*/ 	.short	0x0000


	//----- nvinfo : EIATTR_MAXREG_COUNT
	.align		4
        /*001c*/ 	.byte	0x03, 0x1b
        /*001e*/ 	.short	0x00ff


	//----- nvinfo : EIATTR_NUM_BARRIERS
	.align		4
        /*0020*/ 	.byte	0x02, 0x4c
        /*0022*/ 	.byte	0x01
	.zero		1


	//----- nvinfo : EIATTR_MERCURY_ISA_VERSION
	.align		4
        /*0024*/ 	.byte	0x03, 0x5f
        /*0026*/ 	.short	0x0101


	//----- nvinfo : EIATTR_VRC_CTA_INIT_COUNT
	.align		4
        /*0028*/ 	.byte	0x02, 0x4a
	.zero		1
	.zero		1


	//----- nvinfo : EIATTR_EXIT_INSTR_OFFSETS
	.align		4
        /*002c*/ 	.byte	0x04, 0x1c
        /*002e*/ 	.short	(.L_11 - .L_10)


	//   ....[0]....
.L_10:
        /*0030*/ 	.word	0x00000070


	//----- nvinfo : EIATTR_CBANK_PARAM_SIZE
	.align		4
.L_11:
        /*0034*/ 	.byte	0x03, 0x19
        /*0036*/ 	.short	0x0008


	//----- nvinfo : EIATTR_PARAM_CBANK
	.align		4
        /*0038*/ 	.byte	0x04, 0x0a
        /*003a*/ 	.short	(.L_13 - .L_12)
	.align		4
.L_12:
        /*003c*/ 	.word	index@(.nv.constant0._Z6kernelPi)
        /*0040*/ 	.short	0x0380
        /*0042*/ 	.short	0x0008


	//----- nvinfo : EIATTR_SW_WAR
	.align		4
.L_13:
        /*0044*/ 	.byte	0x04, 0x36
        /*0046*/ 	.short	(.L_15 - .L_14)
.L_14:
        /*0048*/ 	.word	0x00000008
.L_15:


//--------------------- .nv.callgraph             --------------------------
	.section	.nv.callgraph,"",@"SHT_CUDA_CALLGRAPH"
	.align	4
	.sectionentsize	8
	.align		4
        /*0000*/ 	.word	0x00000000
	.align		4
        /*0004*/ 	.word	0xffffffff
	.align		4
        /*0008*/ 	.word	0x00000000
	.align		4
        /*000c*/ 	.word	0xfffffffe
	.align		4
        /*0010*/ 	.word	0x00000000
	.align		4
        /*0014*/ 	.word	0xfffffffd
	.align		4
        /*0018*/ 	.word	0x00000000
	.align		4
        /*001c*/ 	.word	0xfffffffc


//--------------------- .text._Z6kernelPi         --------------------------
	.section	.text._Z6kernelPi,"ax",@progbits
	.align	128
        .global         _Z6kernelPi
        .type           _Z6kernelPi,@function
        .size           _Z6kernelPi,(.L_x_1 - _Z6kernelPi)
        .other          _Z6kernelPi,@"STO_CUDA_ENTRY STV_DEFAULT"
_Z6kernelPi:
.text._Z6kernelPi:
[----:B------:R-:W-:Y:S01]  /*0000*/  LDC R1, c[0x0][0x37c] ;  /* 0x0000df00ff017b82 */ /* 0x000fe20000000800 */
[----:B------:R-:W0:Y:S01]  /*0010*/  LDCU.64 UR4, c[0x0][0x358] ;  /* 0x00006b00ff0477ac */ /* 0x000e220008000a00 */
[----:B------:R-:W-:Y:S01]  /*0020*/  NOP ;  /* 0x0000000000007918 */ /* 0x000fe20000000000 */
[----:B------:R-:W-:-:S05]  /*0030*/  CS2R.32 R5, SR_CLOCKLO ;  /* 0x0000000000057805 */ /* 0x000fca0000005000 */
[----:B------:R-:W0:Y:S02]  /*0040*/  LDC.64 R2, c[0x0][0x380] ;  /* 0x0000e000ff027b82 */ /* 0x000e240000000a00 */
[----:B0-----:R-:W-:Y:S06]  /*0050*/  STG.E desc[UR4][R2.64], R5 ;  /* 0x0000000502007986 */ /* 0x001fec000c101904 */
[----:B------:R-:W-:Y:S06]  /*0060*/  BAR.SYNC.DEFER_BLOCKING 0x0 ;  /* 0x0000000000007b1d */ /* 0x000fec0000010000 */
[----:B------:R-:W-:Y:S05]  /*0070*/  EXIT ;  /* 0x000000000000794d */ /* 0x000fea0003800000 */
.L_x_0:
[----:B------:R-:W-:-:S00]  /*0080*/  BRA `(.L_x_0) ;  /* 0xfffffffc00fc7947 */ /* 0x000fc0000383ffff */
[----:B------:R-:W-:-:S00]  /*0090*/  NOP ;  /* 0x0000000000007918 */ /* 0x000fc00000000000 */
        /* <DEDUP_REMOVED lines=14> */
.L_x_1:


//--------------------- .nv.shared.reserved.0     --------------------------
	.section	.nv.shared.reserved.0,"aw",@nobits
	.weak		__nv_reservedSMEM_offset_0_alias
	.size		__nv_reservedSMEM_offset_0_alias, 0, 64
	.other		__nv_reservedSMEM_offset_0_alias,@"STO_CUDA_RESERVED_SHARED STV_DEFAULT"
__nv_reservedSMEM_offset_0_alias:
	.zero		0
	.zero		64


//--------------------- .nv.constant0._Z6kernelPi --------------------------
	.section	.nv.constant0._Z6kernelPi,"a",@progbits
	.sectionflags	@""
	.align	4
.nv.constant0._Z6kernelPi:
	.zero		904


//--------------------- SYMBOLS --------------------------

	.type		.nv.reservedSmem.offset0,@object
	.size		.nv.reservedSmem.offset0,0x4
